//
// Generated by NVIDIA NVVM Compiler
//
// Compiler Build ID: CL-36424714
// Cuda compilation tools, release 13.0, V13.0.88
// Based on NVVM 20.0.0
//

.version 9.0
.target sm_100
.address_size 64

	// .globl	_Z9transposeIfLi32EEvPKT_iiPS0_
// _ZZ9transposeIfLi32EEvPKT_iiPS0_E4smem has been demoted

.visible .entry _Z9transposeIfLi32EEvPKT_iiPS0_(
	.param .u64 .ptr .align 1 _Z9transposeIfLi32EEvPKT_iiPS0__param_0,
	.param .u32 _Z9transposeIfLi32EEvPKT_iiPS0__param_1,
	.param .u32 _Z9transposeIfLi32EEvPKT_iiPS0__param_2,
	.param .u64 .ptr .align 1 _Z9transposeIfLi32EEvPKT_iiPS0__param_3
)
{
	.reg .pred 	%p<4>;
	.reg .b32 	%r<24>;
	.reg .b32 	%f<3>;
	.reg .b64 	%rd<9>;
	// demoted variable
	.shared .align 4 .b8 _ZZ9transposeIfLi32EEvPKT_iiPS0_E4smem[4224];
	ld.param.u64 	%rd1, [_Z9transposeIfLi32EEvPKT_iiPS0__param_0];
	ld.param.u32 	%r9, [_Z9transposeIfLi32EEvPKT_iiPS0__param_1];
	ld.param.u32 	%r8, [_Z9transposeIfLi32EEvPKT_iiPS0__param_2];
	ld.param.u64 	%rd2, [_Z9transposeIfLi32EEvPKT_iiPS0__param_3];
	mov.u32 	%r10, %ctaid.x;
	shl.b32 	%r1, %r10, 5;
	mov.u32 	%r2, %tid.x;
	add.s32 	%r3, %r1, %r2;
	mov.u32 	%r11, %ctaid.y;
	shl.b32 	%r4, %r11, 5;
	mov.u32 	%r5, %tid.y;
	add.s32 	%r12, %r4, %r5;
	setp.ge.s32 	%p1, %r3, %r8;
	setp.ge.s32 	%p2, %r12, %r9;
	or.pred  	%p3, %p1, %p2;
	@%p3 bra 	$L__BB0_2;
	cvta.to.global.u64 	%rd3, %rd1;
	cvta.to.global.u64 	%rd4, %rd2;
	mad.lo.s32 	%r13, %r8, %r12, %r3;
	mul.wide.s32 	%rd5, %r13, 4;
	add.s64 	%rd6, %rd3, %rd5;
	ld.global.f32 	%f1, [%rd6];
	mov.u32 	%r14, _ZZ9transposeIfLi32EEvPKT_iiPS0_E4smem;
	mad.lo.s32 	%r15, %r5, 132, %r14;
	shl.b32 	%r16, %r2, 2;
	add.s32 	%r17, %r15, %r16;
	st.shared.f32 	[%r17], %f1;
	bar.sync 	0;
	add.s32 	%r18, %r4, %r2;
	add.s32 	%r19, %r1, %r5;
	mad.lo.s32 	%r20, %r2, 132, %r14;
	shl.b32 	%r21, %r5, 2;
	add.s32 	%r22, %r20, %r21;
	ld.shared.f32 	%f2, [%r22];
	mad.lo.s32 	%r23, %r9, %r19, %r18;
	mul.wide.s32 	%rd7, %r23, 4;
	add.s64 	%rd8, %rd4, %rd7;
	st.global.f32 	[%rd8], %f2;
$L__BB0_2:
	ret;

}


// ===== COMPILED SASS (sm_100) =====

	.target	sm_100

	.elftype	@"ET_EXEC"


//--------------------- .note.nv.tkinfo           --------------------------
	.section	.note.nv.tkinfo,"",@"SHT_NOTE"
	.sectionflags	@"SHF_NOTE_NV_TKINFO"
	.tkinfo
        /*0018*/ 	.word	0x00000002
        /*0030*/ 	.string	""
        /*0030*/ 	.string	"ptxas"
        /*0030*/ 	.string	"Cuda compilation tools, release 13.0, V13.0.88"
        /*0030*/ 	.string	"Build cuda_13.0.r13.0/compiler.36424714_0"
        /*0030*/ 	.string	"-arch sm_100 -m 64 "



//--------------------- .note.nv.cuinfo           --------------------------
	.section	.note.nv.cuinfo,"",@"SHT_NOTE"
	.sectionflags	@"SHF_NOTE_NV_CUINFO"
        /*0018*/ 	.short	0x0002
        /*001a*/ 	.short	0x0064
        /*001c*/ 	.short	0x0082
	.zero		2


//--------------------- .nv.info                  --------------------------
	.section	.nv.info,"",@"SHT_CUDA_INFO"
	.align	4


	//----- nvinfo : EIATTR_REGCOUNT
	.align		4
        /*0000*/ 	.byte	0x04, 0x2f
        /*0002*/ 	.short	(.L_1 - .L_0)
	.align		4
.L_0:
        /*0004*/ 	.word	index@(_Z9transposeIfLi32EEvPKT_iiPS0_)
        /*0008*/ 	.word	0x0000000e


	//----- nvinfo : EIATTR_FRAME_SIZE
	.align		4
.L_1:
        /*000c*/ 	.byte	0x04, 0x11
        /*000e*/ 	.short	(.L_3 - .L_2)
	.align		4
.L_2:
        /*0010*/ 	.word	index@(_Z9transposeIfLi32EEvPKT_iiPS0_)
        /*0014*/ 	.word	0x00000000


	//----- nvinfo : EIATTR_MIN_STACK_SIZE
	.align		4
.L_3:
        /*0018*/ 	.byte	0x04, 0x12
        /*001a*/ 	.short	(.L_5 - .L_4)
	.align		4
.L_4:
        /*001c*/ 	.word	index@(_Z9transposeIfLi32EEvPKT_iiPS0_)
        /*0020*/ 	.word	0x00000000
.L_5:


//--------------------- .nv.compat                --------------------------
	.section	.nv.compat,"",@"SHT_CUDA_COMPAT_INFO"
	.align	4
        /*0000*/ 	.byte	0x02, 0x09, 0x00, 0x00, 0x02, 0x02, 0x01, 0x00, 0x02, 0x05, 0x05, 0x00, 0x03, 0x07, 0x01, 0x01
        /*0010*/ 	.byte	0x02, 0x03, 0x00, 0x00, 0x02, 0x06, 0x01, 0x00, 0x04, 0x0b, 0x08, 0x00, 0x09, 0x00, 0x00, 0x00
        /*0020*/ 	.byte	0x00, 0x00, 0x00, 0x00


//--------------------- .nv.info._Z9transposeIfLi32EEvPKT_iiPS0_ --------------------------
	.section	.nv.info._Z9transposeIfLi32EEvPKT_iiPS0_,"",@"SHT_CUDA_INFO"
	.sectionflags	@""
	.align	4


	//----- nvinfo : EIATTR_CUDA_API_VERSION
	.align		4
        /*0000*/ 	.byte	0x04, 0x37
        /*0002*/ 	.short	(.L_7 - .L_6)
.L_6:
        /*0004*/ 	.word	0x00000082


	//----- nvinfo : EIATTR_KPARAM_INFO
	.align		4
.L_7:
        /*0008*/ 	.byte	0x04, 0x17
        /*000a*/ 	.short	(.L_9 - .L_8)
.L_8:
        /*000c*/ 	.word	0x00000000
        /*0010*/ 	.short	0x0003
        /*0012*/ 	.short	0x0010
        /*0014*/ 	.byte	0x00, 0xf5, 0x21, 0x00


	//----- nvinfo : EIATTR_KPARAM_INFO
	.align		4
.L_9:
        /*0018*/ 	.byte	0x04, 0x17
        /*001a*/ 	.short	(.L_11 - .L_10)
.L_10:
        /*001c*/ 	.word	0x00000000
        /*0020*/ 	.short	0x0002
        /*0022*/ 	.short	0x000c
        /*0024*/ 	.byte	0x00, 0xf0, 0x11, 0x00


	//----- nvinfo : EIATTR_KPARAM_INFO
	.align		4
.L_11:
        /*0028*/ 	.byte	0x04, 0x17
        /*002a*/ 	.short	(.L_13 - .L_12)
.L_12:
        /*002c*/ 	.word	0x00000000
        /*0030*/ 	.short	0x0001
        /*0032*/ 	.short	0x0008
        /*0034*/ 	.byte	0x00, 0xf0, 0x11, 0x00


	//----- nvinfo : EIATTR_KPARAM_INFO
	.align		4
.L_13:
        /*0038*/ 	.byte	0x04, 0x17
        /*003a*/ 	.short	(.L_15 - .L_14)
.L_14:
        /*003c*/ 	.word	0x00000000
        /*0040*/ 	.short	0x0000
        /*0042*/ 	.short	0x0000
        /*0044*/ 	.byte	0x00, 0xf5, 0x21, 0x00


	//----- nvinfo : EIATTR_SPARSE_MMA_MASK
	.align		4
.L_15:
        /*0048*/ 	.byte	0x03, 0x50
        /*004a*/ 	.short	0x0000


	//----- nvinfo : EIATTR_MAXREG_COUNT
	.align		4
        /*004c*/ 	.byte	0x03, 0x1b
        /*004e*/ 	.short	0x00ff


	//----- nvinfo : EIATTR_NUM_BARRIERS
	.align		4
        /*0050*/ 	.byte	0x02, 0x4c
        /*0052*/ 	.byte	0x01
	.zero		1


	//----- nvinfo : EIATTR_MERCURY_ISA_VERSION
	.align		4
        /*0054*/ 	.byte	0x03, 0x5f
        /*0056*/ 	.short	0x0101


	//----- nvinfo : EIATTR_VRC_CTA_INIT_COUNT
	.align		4
        /*0058*/ 	.byte	0x02, 0x4a
	.zero		1
	.zero		1


	//----- nvinfo : EIATTR_EXIT_INSTR_OFFSETS
	.align		4
        /*005c*/ 	.byte	0x04, 0x1c
        /*005e*/ 	.short	(.L_17 - .L_16)


	//   ....[0]....
.L_16:
        /*0060*/ 	.word	0x000000a0


	//   ....[1]....
        /*0064*/ 	.word	0x00000200


	//----- nvinfo : EIATTR_CBANK_PARAM_SIZE
	.align		4
.L_17:
        /*0068*/ 	.byte	0x03, 0x19
        /*006a*/ 	.short	0x0018


	//----- nvinfo : EIATTR_PARAM_CBANK
	.align		4
        /*006c*/ 	.byte	0x04, 0x0a
        /*006e*/ 	.short	(.L_19 - .L_18)
	.align		4
.L_18:
        /*0070*/ 	.word	index@(.nv.constant0._Z9transposeIfLi32EEvPKT_iiPS0_)
        /*0074*/ 	.short	0x0380
        /*0076*/ 	.short	0x0018


	//----- nvinfo : EIATTR_SW_WAR
	.align		4
.L_19:
        /*0078*/ 	.byte	0x04, 0x36
        /*007a*/ 	.short	(.L_21 - .L_20)
.L_20:
        /*007c*/ 	.word	0x00000008
.L_21:


//--------------------- .nv.callgraph             --------------------------
	.section	.nv.callgraph,"",@"SHT_CUDA_CALLGRAPH"
	.align	4
	.sectionentsize	8
	.align		4
        /*0000*/ 	.word	0x00000000
	.align		4
        /*0004*/ 	.word	0xffffffff
	.align		4
        /*0008*/ 	.word	0x00000000
	.align		4
        /*000c*/ 	.word	0xfffffffe
	.align		4
        /*0010*/ 	.word	0x00000000
	.align		4
        /*0014*/ 	.word	0xfffffffd
	.align		4
        /*0018*/ 	.word	0x00000000
	.align		4
        /*001c*/ 	.word	0xfffffffc


//--------------------- .text._Z9transposeIfLi32EEvPKT_iiPS0_ --------------------------
	.section	.text._Z9transposeIfLi32EEvPKT_iiPS0_,"ax",@progbits
	.align	128
        .global         _Z9transposeIfLi32EEvPKT_iiPS0_
        .type           _Z9transposeIfLi32EEvPKT_iiPS0_,@function
        .size           _Z9transposeIfLi32EEvPKT_iiPS0_,(.L_x_1 - _Z9transposeIfLi32EEvPKT_iiPS0_)
        .other          _Z9transposeIfLi32EEvPKT_iiPS0_,@"STO_CUDA_ENTRY STV_DEFAULT"
_Z9transposeIfLi32EEvPKT_iiPS0_:
.text._Z9transposeIfLi32EEvPKT_iiPS0_:
[----:B------:R-:W-:Y:S01]  /*0000*/  LDC R1, c[0x0][0x37c] ;  /* 0x0000df00ff017b82 */ /* 0x000fe20000000800 */
[----:B------:R-:W0:Y:S01]  /*0010*/  S2R R11, SR_CTAID.Y ;  /* 0x00000000000b7919 */ /* 0x000e220000002600 */
[----:B------:R-:W1:Y:S01]  /*0020*/  LDCU.64 UR6, c[0x0][0x388] ;  /* 0x00007100ff0677ac */ /* 0x000e620008000a00 */
[----:B------:R-:W0:Y:S01]  /*0030*/  S2R R10, SR_TID.Y ;  /* 0x00000000000a7919 */ /* 0x000e220000002200 */
[----:B------:R-:W2:Y:S01]  /*0040*/  S2R R7, SR_CTAID.X ;  /* 0x0000000000077919 */ /* 0x000ea20000002500 */
[----:B------:R-:W2:Y:S01]  /*0050*/  S2R R8, SR_TID.X ;  /* 0x0000000000087919 */ /* 0x000ea20000002100 */
[----:B0-----:R-:W-:-:S04]  /*0060*/  LEA R5, R11, R10, 0x5 ;  /* 0x0000000a0b057211 */ /* 0x001fc800078e28ff */
[----:B-1----:R-:W-:Y:S02]  /*0070*/  ISETP.GE.AND P0, PT, R5, UR6, PT ;  /* 0x0000000605007c0c */ /* 0x002fe4000bf06270 */
[----:B--2---:R-:W-:-:S04]  /*0080*/  LEA R0, R7, R8, 0x5 ;  /* 0x0000000807007211 */ /* 0x004fc800078e28ff */
[----:B------:R-:W-:-:S13]  /*0090*/  ISETP.GE.OR P0, PT, R0, UR7, P0 ;  /* 0x0000000700007c0c */ /* 0x000fda0008706670 */
[----:B------:R-:W-:Y:S05]  /*00a0*/  @P0 EXIT ;  /* 0x000000000000094d */ /* 0x000fea0003800000 */
[----:B------:R-:W0:Y:S01]  /*00b0*/  LDC.64 R2, c[0x0][0x380] ;  /* 0x0000e000ff027b82 */ /* 0x000e220000000a00 */
[----:B------:R-:W1:Y:S01]  /*00c0*/  LDCU.64 UR4, c[0x0][0x358] ;  /* 0x00006b00ff0477ac */ /* 0x000e620008000a00 */
[----:B------:R-:W-:-:S04]  /*00d0*/  IMAD R5, R5, UR7, R0 ;  /* 0x0000000705057c24 */ /* 0x000fc8000f8e0200 */
[----:B0-----:R-:W-:-:S05]  /*00e0*/  IMAD.WIDE R2, R5, 0x4, R2 ;  /* 0x0000000405027825 */ /* 0x001fca00078e0202 */
[----:B-1----:R0:W2:Y:S01]  /*00f0*/  LDG.E R0, desc[UR4][R2.64] ;  /* 0x0000000402007981 */ /* 0x0020a2000c1e1900 */
[----:B------:R-:W-:Y:S01]  /*0100*/  MOV R4, 0x400 ;  /* 0x0000040000047802 */ /* 0x000fe20000000f00 */
[----:B------:R-:W-:Y:S01]  /*0110*/  IMAD R7, R7, 0x20, R10 ;  /* 0x0000002007077824 */ /* 0x000fe200078e020a */
[----:B------:R-:W1:Y:S01]  /*0120*/  S2R R5, SR_CgaCtaId ;  /* 0x0000000000057919 */ /* 0x000e620000008800 */
[----:B0-----:R-:W0:Y:S01]  /*0130*/  LDC.64 R2, c[0x0][0x390] ;  /* 0x0000e400ff027b82 */ /* 0x001e220000000a00 */
[----:B-1----:R-:W-:-:S05]  /*0140*/  LEA R4, R5, R4, 0x18 ;  /* 0x0000000405047211 */ /* 0x002fca00078ec0ff */
[--C-:B------:R-:W-:Y:S02]  /*0150*/  IMAD R5, R10, 0x84, R4.reuse ;  /* 0x000000840a057824 */ /* 0x100fe400078e0204 */
[----:B------:R-:W-:-:S03]  /*0160*/  IMAD R4, R8, 0x84, R4 ;  /* 0x0000008408047824 */ /* 0x000fc600078e0204 */
[----:B------:R-:W-:Y:S01]  /*0170*/  LEA R5, R8, R5, 0x2 ;  /* 0x0000000508057211 */ /* 0x000fe200078e10ff */
[----:B------:R-:W-:Y:S01]  /*0180*/  IMAD R6, R10, 0x4, R4 ;  /* 0x000000040a067824 */ /* 0x000fe200078e0204 */
[----:B------:R-:W-:-:S05]  /*0190*/  LEA R4, R11, R8, 0x5 ;  /* 0x000000080b047211 */ /* 0x000fca00078e28ff */
[----:B------:R-:W-:-:S04]  /*01a0*/  IMAD R7, R7, UR6, R4 ;  /* 0x0000000607077c24 */ /* 0x000fc8000f8e0204 */
[----:B0-----:R-:W-:Y:S01]  /*01b0*/  IMAD.WIDE R2, R7, 0x4, R2 ;  /* 0x0000000407027825 */ /* 0x001fe200078e0202 */
[----:B--2---:R-:W-:Y:S01]  /*01c0*/  STS [R5], R0 ;  /* 0x0000000005007388 */ /* 0x004fe20000000800 */
[----:B------:R-:W-:Y:S06]  /*01d0*/  BAR.SYNC.DEFER_BLOCKING 0x0 ;  /* 0x0000000000007b1d */ /* 0x000fec0000010000 */
[----:B------:R-:W0:Y:S04]  /*01e0*/  LDS R9, [R6] ;  /* 0x0000000006097984 */ /* 0x000e280000000800 */
[----:B0-----:R-:W-:Y:S01]  /*01f0*/  STG.E desc[UR4][R2.64], R9 ;  /* 0x0000000902007986 */ /* 0x001fe2000c101904 */
[----:B------:R-:W-:Y:S05]  /*0200*/  EXIT ;  /* 0x000000000000794d */ /* 0x000fea0003800000 */
.L_x_0:
[----:B------:R-:W-:-:S00]  /*0210*/  BRA `(.L_x_0) ;  /* 0xfffffffc00fc7947 */ /* 0x000fc0000383ffff */
[----:B------:R-:W-:-:S00]  /*0220*/  NOP ;  /* 0x0000000000007918 */ /* 0x000fc00000000000 */
        /* <DEDUP_REMOVED lines=13> */
.L_x_1:


//--------------------- .nv.shared._Z9transposeIfLi32EEvPKT_iiPS0_ --------------------------
	.section	.nv.shared._Z9transposeIfLi32EEvPKT_iiPS0_,"aw",@nobits
	.sectionflags	@""
	.align	4
.nv.shared._Z9transposeIfLi32EEvPKT_iiPS0_:
	.zero		5248


//--------------------- .nv.shared.reserved.0     --------------------------
	.section	.nv.shared.reserved.0,"aw",@nobits
	.weak		__nv_reservedSMEM_offset_0_alias
	.size		__nv_reservedSMEM_offset_0_alias, 0, 64
	.other		__nv_reservedSMEM_offset_0_alias,@"STO_CUDA_RESERVED_SHARED STV_DEFAULT"
__nv_reservedSMEM_offset_0_alias:
	.zero		0
	.zero		64


//--------------------- .nv.constant0._Z9transposeIfLi32EEvPKT_iiPS0_ --------------------------
	.section	.nv.constant0._Z9transposeIfLi32EEvPKT_iiPS0_,"a",@progbits
	.sectionflags	@""
	.align	4
.nv.constant0._Z9transposeIfLi32EEvPKT_iiPS0_:
	.zero		920


//--------------------- SYMBOLS --------------------------

	.type		.nv.reservedSmem.offset0,@object
	.size		.nv.reservedSmem.offset0,0x4
	.type		.nv.reservedSmem.cap,@object
	.size		.nv.reservedSmem.cap,0x4
